def matmul_kernel(
    a_ptr,
    b_ptr,
    c_ptr,
    M,
    N,
    K,
    stride_am,
    stride_ak,
    stride_bk,
    stride_bn,
    stride_cm,
    stride_cn,
    BLOCK_M: tl.constexpr,
    BLOCK_N: tl.constexpr,
    BLOCK_K: tl.constexpr,
    GROUP_M: tl.constexpr,
):
    pid = tl.program_id(axis=0)
    num_pid_m = tl.cdiv(M, BLOCK_M)
    num_pid_n = tl.cdiv(N, BLOCK_N)
    num_pid_in_group = GROUP_M * num_pid_n
    group_id = pid // num_pid_in_group
    first_pid_m = group_id * GROUP_M
    group_size_m = min(num_pid_m - first_pid_m, GROUP_M)
    pid_m = first_pid_m + ((pid % num_pid_in_group) % group_size_m)
    pid_n = (pid % num_pid_in_group) // group_size_m

    offs_am = (pid_m * BLOCK_M + tl.arange(0, BLOCK_M)) % M
    offs_bn = (pid_n * BLOCK_N + tl.arange(0, BLOCK_N)) % N
    offs_k = tl.arange(0, BLOCK_K)
    a_ptrs = a_ptr + offs_am[:, None] * stride_am + offs_k[None, :] * stride_ak
    b_ptrs = b_ptr + offs_k[:, None] * stride_bk + offs_bn[None, :] * stride_bn

    acc = tl.zeros((BLOCK_M, BLOCK_N), dtype=tl.float32)
    for kk in range(0, tl.cdiv(K, BLOCK_K)):
        a = tl.load(a_ptrs, mask=offs_k[None, :] < K - kk * BLOCK_K, other=0.0)
        b = tl.load(b_ptrs, mask=offs_k[:, None] < K - kk * BLOCK_K, other=0.0)
        acc = tl.dot(a, b, acc)
        a_ptrs += BLOCK_K * stride_ak
        b_ptrs += BLOCK_K * stride_bk

    c = acc.to(c_ptr.dtype.element_ty)
    offs_cm = pid_m * BLOCK_M + tl.arange(0, BLOCK_M)
    offs_cn = pid_n * BLOCK_N + tl.arange(0, BLOCK_N)
    c_ptrs = c_ptr + offs_cm[:, None] * stride_cm + offs_cn[None, :] * stride_cn
    mask = (offs_cm[:, None] < M) & (offs_cn[None, :] < N)
    tl.store(c_ptrs, c, mask=mask)

# config = {"BLOCK_K": 16, "BLOCK_M": 16, "BLOCK_N": 32, "GROUP_M": 8, "arch": "sm_100", "dtype": "bf16", "num_ctas": 1, "num_stages": 3, "num_warps": 4}
# arch = sm_100


// ===== COMPILED SASS (sm_100a) =====

	.target	sm_100a

	.elftype	@"ET_EXEC"


//--------------------- .note.nv.tkinfo           --------------------------
	.section	.note.nv.tkinfo,"",@"SHT_NOTE"
	.sectionflags	@"SHF_NOTE_NV_TKINFO"
	.tkinfo
        /*0018*/ 	.word	0x00000081
        /*0030*/ 	.string	""
        /*0030*/ 	.string	"ptxas-blackwell"
        /*0030*/ 	.string	"Cuda compilation tools, release 12.9, V12.9.86"
        /*0030*/ 	.string	"Build cuda_12.9.r12.9/compiler.36037853_0"
        /*0030*/ 	.string	"-v  -suppress-debug-info  -lineinfo  -arch sm_100a "



//--------------------- .note.nv.cuver            --------------------------
	.section	.note.nv.cuver,"",@"SHT_NOTE"
	.sectionflags	@"SHF_NOTE_NV_CUVER"
        /*0018*/ 	.short	0x0001
        /*001a*/ 	.short	0x0064
        /*001c*/ 	.short	0x0001
        /*001e*/ 	.short	0x0000
        /*0020*/ 	.short	0x0001
        /*0022*/ 	.short	0x0000


//--------------------- .nv.info                  --------------------------
	.section	.nv.info,"",@"SHT_CUDA_INFO"
	.align	4


	//----- nvinfo : EIATTR_REGCOUNT
	.align		4
        /*0000*/ 	.byte	0x04, 0x2f
        /*0002*/ 	.short	(.L_1 - .L_0)
	.align		4
.L_0:
        /*0004*/ 	.word	index@(matmul_kernel)
        /*0008*/ 	.word	0x00000030


	//----- nvinfo : EIATTR_FRAME_SIZE
	.align		4
.L_1:
        /*000c*/ 	.byte	0x04, 0x11
        /*000e*/ 	.short	(.L_3 - .L_2)
	.align		4
.L_2:
        /*0010*/ 	.word	index@(matmul_kernel)
        /*0014*/ 	.word	0x00000000


	//----- nvinfo : EIATTR_MIN_STACK_SIZE
	.align		4
.L_3:
        /*0018*/ 	.byte	0x04, 0x12
        /*001a*/ 	.short	(.L_5 - .L_4)
	.align		4
.L_4:
        /*001c*/ 	.word	index@(matmul_kernel)
        /*0020*/ 	.word	0x00000000
.L_5:


//--------------------- .nv.info.matmul_kernel    --------------------------
	.section	.nv.info.matmul_kernel,"",@"SHT_CUDA_INFO"
	.sectionflags	@""
	.align	4


	//----- nvinfo : EIATTR_CUDA_API_VERSION
	.align		4
        /*0000*/ 	.byte	0x04, 0x37
        /*0002*/ 	.short	(.L_7 - .L_6)
.L_6:
        /*0004*/ 	.word	0x00000081


	//----- nvinfo : EIATTR_KPARAM_INFO
	.align		4
.L_7:
        /*0008*/ 	.byte	0x04, 0x17
        /*000a*/ 	.short	(.L_9 - .L_8)
.L_8:
        /*000c*/ 	.word	0x00000000
        /*0010*/ 	.short	0x000d
        /*0012*/ 	.short	0x0048
        /*0014*/ 	.byte	0x00, 0xf4, 0x21, 0x00


	//----- nvinfo : EIATTR_KPARAM_INFO
	.align		4
.L_9:
        /*0018*/ 	.byte	0x04, 0x17
        /*001a*/ 	.short	(.L_11 - .L_10)
.L_10:
        /*001c*/ 	.word	0x00000000
        /*0020*/ 	.short	0x000c
        /*0022*/ 	.short	0x0040
        /*0024*/ 	.byte	0x00, 0xf4, 0x21, 0x00


	//----- nvinfo : EIATTR_KPARAM_INFO
	.align		4
.L_11:
        /*0028*/ 	.byte	0x04, 0x17
        /*002a*/ 	.short	(.L_13 - .L_12)
.L_12:
        /*002c*/ 	.word	0x00000000
        /*0030*/ 	.short	0x000b
        /*0032*/ 	.short	0x0038
        /*0034*/ 	.byte	0x00, 0xf0, 0x11, 0x00


	//----- nvinfo : EIATTR_KPARAM_INFO
	.align		4
.L_13:
        /*0038*/ 	.byte	0x04, 0x17
        /*003a*/ 	.short	(.L_15 - .L_14)
.L_14:
        /*003c*/ 	.word	0x00000000
        /*0040*/ 	.short	0x000a
        /*0042*/ 	.short	0x0034
        /*0044*/ 	.byte	0x00, 0xf0, 0x11, 0x00


	//----- nvinfo : EIATTR_KPARAM_INFO
	.align		4
.L_15:
        /*0048*/ 	.byte	0x04, 0x17
        /*004a*/ 	.short	(.L_17 - .L_16)
.L_16:
        /*004c*/ 	.word	0x00000000
        /*0050*/ 	.short	0x0009
        /*0052*/ 	.short	0x0030
        /*0054*/ 	.byte	0x00, 0xf0, 0x11, 0x00


	//----- nvinfo : EIATTR_KPARAM_INFO
	.align		4
.L_17:
        /*0058*/ 	.byte	0x04, 0x17
        /*005a*/ 	.short	(.L_19 - .L_18)
.L_18:
        /*005c*/ 	.word	0x00000000
        /*0060*/ 	.short	0x0008
        /*0062*/ 	.short	0x002c
        /*0064*/ 	.byte	0x00, 0xf0, 0x11, 0x00


	//----- nvinfo : EIATTR_KPARAM_INFO
	.align		4
.L_19:
        /*0068*/ 	.byte	0x04, 0x17
        /*006a*/ 	.short	(.L_21 - .L_20)
.L_20:
        /*006c*/ 	.word	0x00000000
        /*0070*/ 	.short	0x0007
        /*0072*/ 	.short	0x0028
        /*0074*/ 	.byte	0x00, 0xf0, 0x11, 0x00


	//----- nvinfo : EIATTR_KPARAM_INFO
	.align		4
.L_21:
        /*0078*/ 	.byte	0x04, 0x17
        /*007a*/ 	.short	(.L_23 - .L_22)
.L_22:
        /*007c*/ 	.word	0x00000000
        /*0080*/ 	.short	0x0006
        /*0082*/ 	.short	0x0024
        /*0084*/ 	.byte	0x00, 0xf0, 0x11, 0x00


	//----- nvinfo : EIATTR_KPARAM_INFO
	.align		4
.L_23:
        /*0088*/ 	.byte	0x04, 0x17
        /*008a*/ 	.short	(.L_25 - .L_24)
.L_24:
        /*008c*/ 	.word	0x00000000
        /*0090*/ 	.short	0x0005
        /*0092*/ 	.short	0x0020
        /*0094*/ 	.byte	0x00, 0xf0, 0x11, 0x00


	//----- nvinfo : EIATTR_KPARAM_INFO
	.align		4
.L_25:
        /*0098*/ 	.byte	0x04, 0x17
        /*009a*/ 	.short	(.L_27 - .L_26)
.L_26:
        /*009c*/ 	.word	0x00000000
        /*00a0*/ 	.short	0x0004
        /*00a2*/ 	.short	0x001c
        /*00a4*/ 	.byte	0x00, 0xf0, 0x11, 0x00


	//----- nvinfo : EIATTR_KPARAM_INFO
	.align		4
.L_27:
        /*00a8*/ 	.byte	0x04, 0x17
        /*00aa*/ 	.short	(.L_29 - .L_28)
.L_28:
        /*00ac*/ 	.word	0x00000000
        /*00b0*/ 	.short	0x0003
        /*00b2*/ 	.short	0x0018
        /*00b4*/ 	.byte	0x00, 0xf0, 0x11, 0x00


	//----- nvinfo : EIATTR_KPARAM_INFO
	.align		4
.L_29:
        /*00b8*/ 	.byte	0x04, 0x17
        /*00ba*/ 	.short	(.L_31 - .L_30)
.L_30:
        /*00bc*/ 	.word	0x00000000
        /*00c0*/ 	.short	0x0002
        /*00c2*/ 	.short	0x0010
        /*00c4*/ 	.byte	0x00, 0xf4, 0x21, 0x00


	//----- nvinfo : EIATTR_KPARAM_INFO
	.align		4
.L_31:
        /*00c8*/ 	.byte	0x04, 0x17
        /*00ca*/ 	.short	(.L_33 - .L_32)
.L_32:
        /*00cc*/ 	.word	0x00000000
        /*00d0*/ 	.short	0x0001
        /*00d2*/ 	.short	0x0008
        /*00d4*/ 	.byte	0x00, 0xf4, 0x21, 0x00


	//----- nvinfo : EIATTR_KPARAM_INFO
	.align		4
.L_33:
        /*00d8*/ 	.byte	0x04, 0x17
        /*00da*/ 	.short	(.L_35 - .L_34)
.L_34:
        /*00dc*/ 	.word	0x00000000
        /*00e0*/ 	.short	0x0000
        /*00e2*/ 	.short	0x0000
        /*00e4*/ 	.byte	0x00, 0xf4, 0x21, 0x00


	//----- nvinfo : EIATTR_SPARSE_MMA_MASK
	.align		4
.L_35:
        /*00e8*/ 	.byte	0x03, 0x50
        /*00ea*/ 	.short	0x0000


	//----- nvinfo : EIATTR_MAXREG_COUNT
	.align		4
        /*00ec*/ 	.byte	0x03, 0x1b
        /*00ee*/ 	.short	0x00ff


	//----- nvinfo : EIATTR_NUM_BARRIERS
	.align		4
        /*00f0*/ 	.byte	0x02, 0x4c
        /*00f2*/ 	.byte	0x01
	.zero		1


	//----- nvinfo : EIATTR_VRC_CTA_INIT_COUNT
	.align		4
        /*00f4*/ 	.byte	0x02, 0x4a
	.zero		1
	.zero		1


	//----- nvinfo : EIATTR_EXIT_INSTR_OFFSETS
	.align		4
        /*00f8*/ 	.byte	0x04, 0x1c
        /*00fa*/ 	.short	(.L_37 - .L_36)


	//   ....[0]....
.L_36:
        /*00fc*/ 	.word	0x00001530


	//   ....[1]....
        /*0100*/ 	.word	0x00001560


	//----- nvinfo : EIATTR_REQNTID
	.align		4
.L_37:
        /*0104*/ 	.byte	0x04, 0x10
        /*0106*/ 	.short	(.L_39 - .L_38)
.L_38:
        /*0108*/ 	.word	0x00000080
        /*010c*/ 	.word	0x00000001
        /*0110*/ 	.word	0x00000001


	//----- nvinfo : EIATTR_CBANK_PARAM_SIZE
	.align		4
.L_39:
        /*0114*/ 	.byte	0x03, 0x19
        /*0116*/ 	.short	0x0050


	//----- nvinfo : EIATTR_PARAM_CBANK
	.align		4
        /*0118*/ 	.byte	0x04, 0x0a
        /*011a*/ 	.short	(.L_41 - .L_40)
	.align		4
.L_40:
        /*011c*/ 	.word	index@(.nv.constant0.matmul_kernel)
        /*0120*/ 	.short	0x0380
        /*0122*/ 	.short	0x0050


	//----- nvinfo : EIATTR_SW_WAR
	.align		4
.L_41:
        /*0124*/ 	.byte	0x04, 0x36
        /*0126*/ 	.short	(.L_43 - .L_42)
.L_42:
        /*0128*/ 	.word	0x00000008
.L_43:


//--------------------- .nv.compat                --------------------------
	.section	.nv.compat,"",@"SHT_CUDA_COMPAT_INFO"
	.align	4
        /*0000*/ 	.byte	0x02, 0x02, 0x01, 0x00, 0x02, 0x05, 0x05, 0x00, 0x02, 0x03, 0x00, 0x00, 0x02, 0x06, 0x01, 0x00


//--------------------- .nv.callgraph             --------------------------
	.section	.nv.callgraph,"",@"SHT_CUDA_CALLGRAPH"
	.align	4
	.sectionentsize	8
	.align		4
        /*0000*/ 	.word	0x00000000
	.align		4
        /*0004*/ 	.word	0xffffffff
	.align		4
        /*0008*/ 	.word	0x00000000
	.align		4
        /*000c*/ 	.word	0xfffffffe
	.align		4
        /*0010*/ 	.word	0x00000000
	.align		4
        /*0014*/ 	.word	0xfffffffd
	.align		4
        /*0018*/ 	.word	0x00000000
	.align		4
        /*001c*/ 	.word	0xfffffffc


//--------------------- .text.matmul_kernel       --------------------------
	.section	.text.matmul_kernel,"ax",@progbits
	.align	128
        .global         matmul_kernel
        .type           matmul_kernel,@function
        .size           matmul_kernel,(.L_x_3 - matmul_kernel)
        .other          matmul_kernel,@"STO_CUDA_ENTRY STV_DEFAULT"
matmul_kernel:
.text.matmul_kernel:
[----:B------:R-:W0:Y:S08]  /*0000*/  LDC R1, c[0x0][0x37c] ;  /* 0x0000df00ff017b82 */ /* 0x000e300000000800 */
[----:B------:R-:W1:Y:S01]  /*0010*/  LDC.64 R20, c[0x0][0x398] ;  /* 0x0000e600ff147b82 */ /* 0x000e620000000a00 */
[----:B------:R-:W2:Y:S01]  /*0020*/  S2R R5, SR_CTAID.X ;  /* 0x0000000000057919 */ /* 0x000ea20000002500 */
[----:B------:R-:W-:Y:S01]  /*0030*/  UMOV UR4, 0x400 ;  /* 0x0000040000047882 */ /* 0x000fe20000000000 */
[----:B------:R-:W3:Y:S05]  /*0040*/  LDCU.64 UR6, c[0x0][0x358] ;  /* 0x00006b00ff0677ac */ /* 0x000eea0008000a00 */
[----:B------:R-:W4:Y:S08]  /*0050*/  LDC R34, c[0x0][0x3a0] ;  /* 0x0000e800ff227b82 */ /* 0x000f300000000800 */
[----:B------:R-:W5:Y:S01]  /*0060*/  S2UR UR5, SR_CgaCtaId ;  /* 0x00000000000579c3 */ /* 0x000f620000008800 */
[----:B-1----:R-:W-:-:S05]  /*0070*/  VIADD R0, R21, 0x1f ;  /* 0x0000001f15007836 */ /* 0x002fca0000000000 */
[----:B------:R-:W-:Y:S01]  /*0080*/  SHF.R.S32.HI R3, RZ, 0x1f, R0 ;  /* 0x0000001fff037819 */ /* 0x000fe20000011400 */
[----:B----4-:R-:W-:-:S03]  /*0090*/  VIADD R34, R34, 0xf ;  /* 0x0000000f22227836 */ /* 0x010fc60000000000 */
[----:B------:R-:W-:Y:S02]  /*00a0*/  LEA.HI R3, R3, R0, RZ, 0x5 ;  /* 0x0000000003037211 */ /* 0x000fe400078f28ff */
[----:B--2---:R-:W-:Y:S02]  /*00b0*/  IABS R8, R5 ;  /* 0x0000000500087213 */ /* 0x004fe40000000000 */
[----:B------:R-:W-:Y:S01]  /*00c0*/  SHF.R.S32.HI R3, RZ, 0x5, R3 ;  /* 0x00000005ff037819 */ /* 0x000fe20000011403 */
[----:B-----5:R-:W-:-:S04]  /*00d0*/  ULEA UR4, UR5, UR4, 0x18 ;  /* 0x0000000405047291 */ /* 0x020fc8000f8ec0ff */
[----:B------:R-:W-:-:S05]  /*00e0*/  IMAD.SHL.U32 R4, R3, 0x8, RZ ;  /* 0x0000000803047824 */ /* 0x000fca00078e00ff */
[-C--:B------:R-:W-:Y:S02]  /*00f0*/  IABS R7, R4.reuse ;  /* 0x0000000400077213 */ /* 0x080fe40000000000 */
[----:B------:R-:W-:Y:S02]  /*0100*/  IABS R10, R4 ;  /* 0x00000004000a7213 */ /* 0x000fe40000000000 */
[----:B------:R-:W1:Y:S08]  /*0110*/  I2F.RP R0, R7 ;  /* 0x0000000700007306 */ /* 0x000e700000209400 */
[----:B-1----:R-:W1:Y:S02]  /*0120*/  MUFU.RCP R0, R0 ;  /* 0x0000000000007308 */ /* 0x002e640000001000 */
[----:B-1----:R-:W-:-:S02]  /*0130*/  VIADD R2, R0, 0xffffffe ;  /* 0x0ffffffe00027836 */ /* 0x002fc40000000000 */
[----:B------:R-:W-:-:S04]  /*0140*/  IMAD.MOV R0, RZ, RZ, -R10 ;  /* 0x000000ffff007224 */ /* 0x000fc800078e0a0a */
[----:B------:R1:W2:Y:S02]  /*0150*/  F2I.FTZ.U32.TRUNC.NTZ R3, R2 ;  /* 0x0000000200037305 */ /* 0x0002a4000021f000 */
[----:B-1----:R-:W-:Y:S02]  /*0160*/  IMAD.MOV.U32 R2, RZ, RZ, RZ ;  /* 0x000000ffff027224 */ /* 0x002fe400078e00ff */
[----:B--2---:R-:W-:-:S04]  /*0170*/  IMAD.MOV R6, RZ, RZ, -R3 ;  /* 0x000000ffff067224 */ /* 0x004fc800078e0a03 */
[----:B------:R-:W-:Y:S02]  /*0180*/  IMAD R9, R6, R7, RZ ;  /* 0x0000000706097224 */ /* 0x000fe400078e02ff */
[----:B------:R-:W-:Y:S02]  /*0190*/  IMAD.MOV.U32 R6, RZ, RZ, R8 ;  /* 0x000000ffff067224 */ /* 0x000fe400078e0008 */
[----:B------:R-:W-:-:S06]  /*01a0*/  IMAD.HI.U32 R3, R3, R9, R2 ;  /* 0x0000000903037227 */ /* 0x000fcc00078e0002 */
[----:B------:R-:W-:-:S04]  /*01b0*/  IMAD.HI.U32 R3, R3, R6, RZ ;  /* 0x0000000603037227 */ /* 0x000fc800078e00ff */
[----:B------:R-:W-:-:S05]  /*01c0*/  IMAD R0, R3, R0, R6 ;  /* 0x0000000003007224 */ /* 0x000fca00078e0206 */
[----:B------:R-:W-:-:S13]  /*01d0*/  ISETP.GT.U32.AND P1, PT, R7, R0, PT ;  /* 0x000000000700720c */ /* 0x000fda0003f24070 */
[----:B------:R-:W-:Y:S02]  /*01e0*/  @!P1 IMAD.IADD R0, R0, 0x1, -R7 ;  /* 0x0000000100009824 */ /* 0x000fe400078e0a07 */
[----:B------:R-:W-:Y:S01]  /*01f0*/  @!P1 VIADD R3, R3, 0x1 ;  /* 0x0000000103039836 */ /* 0x000fe20000000000 */
[----:B------:R-:W-:Y:S02]  /*0200*/  ISETP.NE.AND P1, PT, R4, RZ, PT ;  /* 0x000000ff0400720c */ /* 0x000fe40003f25270 */
[----:B------:R-:W-:Y:S02]  /*0210*/  ISETP.GE.U32.AND P0, PT, R0, R7, PT ;  /* 0x000000070000720c */ /* 0x000fe40003f06070 */
[----:B------:R-:W-:-:S04]  /*0220*/  LOP3.LUT R0, R5, R4, RZ, 0x3c, !PT ;  /* 0x0000000405007212 */ /* 0x000fc800078e3cff */
[----:B------:R-:W-:Y:S01]  /*0230*/  ISETP.GE.AND P2, PT, R0, RZ, PT ;  /* 0x000000ff0000720c */ /* 0x000fe20003f46270 */
[----:B------:R-:W-:-:S06]  /*0240*/  VIADD R0, R20, 0xf ;  /* 0x0000000f14007836 */ /* 0x000fcc0000000000 */
[----:B------:R-:W-:-:S04]  /*0250*/  @P0 VIADD R3, R3, 0x1 ;  /* 0x0000000103030836 */ /* 0x000fc80000000000 */
[----:B------:R-:W-:Y:S01]  /*0260*/  IMAD.MOV.U32 R2, RZ, RZ, R3 ;  /* 0x000000ffff027224 */ /* 0x000fe200078e0003 */
[----:B------:R-:W-:-:S03]  /*0270*/  SHF.R.S32.HI R3, RZ, 0x1f, R0 ;  /* 0x0000001fff037819 */ /* 0x000fc60000011400 */
[----:B------:R-:W-:Y:S01]  /*0280*/  @!P2 IMAD.MOV R2, RZ, RZ, -R2 ;  /* 0x000000ffff02a224 */ /* 0x000fe200078e0a02 */
[----:B------:R-:W-:Y:S02]  /*0290*/  @!P1 LOP3.LUT R2, RZ, R4, RZ, 0x33, !PT ;  /* 0x00000004ff029212 */ /* 0x000fe400078e33ff */
[----:B------:R-:W-:-:S03]  /*02a0*/  LEA.HI R3, R3, R0, RZ, 0x4 ;  /* 0x0000000003037211 */ /* 0x000fc600078f20ff */
[----:B------:R-:W-:Y:S02]  /*02b0*/  IMAD.SHL.U32 R10, R2, 0x8, RZ ;  /* 0x00000008020a7824 */ /* 0x000fe400078e00ff */
[----:B------:R-:W-:-:S03]  /*02c0*/  IMAD.MOV R2, RZ, RZ, -R2 ;  /* 0x000000ffff027224 */ /* 0x000fc600078e0a02 */
[----:B------:R-:W-:Y:S01]  /*02d0*/  LEA.HI.SX32 R3, R3, -R10, 0x1c ;  /* 0x8000000a03037211 */ /* 0x000fe200078fe2ff */
[----:B------:R-:W-:-:S03]  /*02e0*/  IMAD R6, R4, R2, R5 ;  /* 0x0000000204067224 */ /* 0x000fc600078e0205 */
[----:B------:R-:W-:Y:S02]  /*02f0*/  VIMNMX R11, PT, PT, R3, 0x8, PT ;  /* 0x00000008030b7848 */ /* 0x000fe40003fe0100 */
[----:B------:R-:W-:Y:S02]  /*0300*/  IABS R9, R6 ;  /* 0x0000000600097213 */ /* 0x000fe40000000000 */
[-C--:B------:R-:W-:Y:S02]  /*0310*/  IABS R7, R11.reuse ;  /* 0x0000000b00077213 */ /* 0x080fe40000000000 */
[----:B------:R-:W-:Y:S02]  /*0320*/  IABS R4, R11 ;  /* 0x0000000b00047213 */ /* 0x000fe40000000000 */
[----:B------:R-:W1:Y:S08]  /*0330*/  I2F.RP R0, R7 ;  /* 0x0000000700007306 */ /* 0x000e700000209400 */
[----:B-1----:R-:W1:Y:S02]  /*0340*/  MUFU.RCP R0, R0 ;  /* 0x0000000000007308 */ /* 0x002e640000001000 */
[----:B-1----:R-:W-:-:S02]  /*0350*/  VIADD R3, R0, 0xffffffe ;  /* 0x0ffffffe00037836 */ /* 0x002fc40000000000 */
[----:B------:R-:W-:-:S04]  /*0360*/  IMAD.MOV R0, RZ, RZ, -R4 ;  /* 0x000000ffff007224 */ /* 0x000fc800078e0a04 */
[----:B------:R-:W1:Y:S02]  /*0370*/  F2I.FTZ.U32.TRUNC.NTZ R3, R3 ;  /* 0x0000000300037305 */ /* 0x000e64000021f000 */
[----:B-1----:R-:W-:-:S04]  /*0380*/  IMAD.MOV R8, RZ, RZ, -R3 ;  /* 0x000000ffff087224 */ /* 0x002fc800078e0a03 */
[----:B------:R-:W-:-:S04]  /*0390*/  IMAD.MOV.U32 R2, RZ, RZ, R8 ;  /* 0x000000ffff027224 */ /* 0x000fc800078e0008 */
[----:B------:R-:W-:Y:S02]  /*03a0*/  IMAD R5, R2, R7, RZ ;  /* 0x0000000702057224 */ /* 0x000fe400078e02ff */
[----:B------:R-:W-:-:S04]  /*03b0*/  IMAD.MOV.U32 R2, RZ, RZ, RZ ;  /* 0x000000ffff027224 */ /* 0x000fc800078e00ff */
[----:B------:R-:W-:Y:S01]  /*03c0*/  IMAD.HI.U32 R2, R3, R5, R2 ;  /* 0x0000000503027227 */ /* 0x000fe200078e0002 */
[----:B------:R-:W-:-:S04]  /*03d0*/  LOP3.LUT R3, R6, R11, RZ, 0x3c, !PT ;  /* 0x0000000b06037212 */ /* 0x000fc800078e3cff */
[----:B------:R-:W-:Y:S01]  /*03e0*/  ISETP.GE.AND P2, PT, R3, RZ, PT ;  /* 0x000000ff0300720c */ /* 0x000fe20003f46270 */
[----:B------:R-:W-:-:S04]  /*03f0*/  IMAD.HI.U32 R2, R2, R9, RZ ;  /* 0x0000000902027227 */ /* 0x000fc800078e00ff */
[----:B------:R-:W-:-:S05]  /*0400*/  IMAD R0, R2, R0, R9 ;  /* 0x0000000002007224 */ /* 0x000fca00078e0209 */
[----:B------:R-:W-:-:S13]  /*0410*/  ISETP.GT.U32.AND P1, PT, R7, R0, PT ;  /* 0x000000000700720c */ /* 0x000fda0003f24070 */
[----:B------:R-:W-:Y:S02]  /*0420*/  @!P1 IMAD.IADD R0, R0, 0x1, -R7 ;  /* 0x0000000100009824 */ /* 0x000fe400078e0a07 */
[----:B------:R-:W-:Y:S01]  /*0430*/  @!P1 VIADD R2, R2, 0x1 ;  /* 0x0000000102029836 */ /* 0x000fe20000000000 */
[----:B------:R-:W-:Y:S02]  /*0440*/  ISETP.NE.AND P1, PT, R11, RZ, PT ;  /* 0x000000ff0b00720c */ /* 0x000fe40003f25270 */
[----:B------:R-:W-:Y:S02]  /*0450*/  ISETP.GE.U32.AND P0, PT, R0, R7, PT ;  /* 0x000000070000720c */ /* 0x000fe40003f06070 */
[----:B------:R-:W1:Y:S11]  /*0460*/  S2R R0, SR_TID.X ;  /* 0x0000000000007919 */ /* 0x000e760000002100 */
[----:B------:R-:W-:Y:S01]  /*0470*/  @P0 VIADD R2, R2, 0x1 ;  /* 0x0000000102020836 */ /* 0x000fe20000000000 */
[----:B------:R-:W-:-:S03]  /*0480*/  ISETP.GT.AND P0, PT, R34, 0xf, PT ;  /* 0x0000000f2200780c */ /* 0x000fc60003f04270 */
[----:B------:R-:W-:-:S04]  /*0490*/  IMAD.MOV.U32 R4, RZ, RZ, R2 ;  /* 0x000000ffff047224 */ /* 0x000fc800078e0002 */
[----:B------:R-:W-:Y:S01]  /*04a0*/  @!P2 IMAD.MOV R4, RZ, RZ, -R4 ;  /* 0x000000ffff04a224 */ /* 0x000fe200078e0a04 */
[----:B------:R-:W-:-:S05]  /*04b0*/  @!P1 LOP3.LUT R4, RZ, R11, RZ, 0x33, !PT ;  /* 0x0000000bff049212 */ /* 0x000fca00078e33ff */
[----:B------:R-:W-:Y:S01]  /*04c0*/  IMAD.MOV R2, RZ, RZ, -R4 ;  /* 0x000000ffff027224 */ /* 0x000fe200078e0a04 */
[----:B------:R-:W-:Y:S01]  /*04d0*/  @!P0 PRMT R13, RZ, 0x7610, R13 ;  /* 0x00007610ff0d8816 */ /* 0x000fe2000000000d */
[----:B------:R-:W-:Y:S01]  /*04e0*/  IMAD.SHL.U32 R7, R4, 0x20, RZ ;  /* 0x0000002004077824 */ /* 0x000fe200078e00ff */
[----:B------:R-:W-:Y:S01]  /*04f0*/  @!P0 PRMT R14, RZ, 0x7610, R14 ;  /* 0x00007610ff0e8816 */ /* 0x000fe2000000000e */
[----:B------:R-:W-:Y:S01]  /*0500*/  IMAD R2, R11, R2, R6 ;  /* 0x000000020b027224 */ /* 0x000fe200078e0206 */
[----:B------:R-:W-:Y:S02]  /*0510*/  @!P0 PRMT R13, R13, 0x5410, RZ ;  /* 0x000054100d0d8816 */ /* 0x000fe400000000ff */
[----:B-1----:R-:W-:Y:S01]  /*0520*/  SHF.R.U32.HI R12, RZ, 0x4, R0 ;  /* 0x00000004ff0c7819 */ /* 0x002fe20000011600 */
[----:B------:R-:W-:Y:S01]  /*0530*/  IMAD.IADD R10, R10, 0x1, R2 ;  /* 0x000000010a0a7824 */ /* 0x000fe200078e0202 */
[C---:B------:R-:W-:Y:S01]  /*0540*/  LOP3.LUT R39, R0.reuse, 0xf, RZ, 0xc0, !PT ;  /* 0x0000000f00277812 */ /* 0x040fe200078ec0ff */
[----:B------:R-:W-:Y:S01]  /*0550*/  @!P0 IMAD.SHL.U32 R2, R0, 0x20, RZ ;  /* 0x0000002000028824 */ /* 0x000fe200078e00ff */
[----:B------:R-:W-:Y:S01]  /*0560*/  SGXT.U32 R12, R12, 0x3 ;  /* 0x000000030c0c781a */ /* 0x000fe20000000000 */
[----:B------:R-:W-:Y:S01]  /*0570*/  @!P0 IMAD.SHL.U32 R3, R0, 0x2, RZ ;  /* 0x0000000200038824 */ /* 0x000fe200078e00ff */
[----:B------:R-:W-:Y:S01]  /*0580*/  @!P0 PRMT R14, R14, 0x5410, RZ ;  /* 0x000054100e0e8816 */ /* 0x000fe200000000ff */
[----:B------:R-:W-:Y:S01]  /*0590*/  IMAD R9, R10, 0x10, R39 ;  /* 0x000000100a097824 */ /* 0x000fe200078e0227 */
[----:B------:R-:W-:-:S02]  /*05a0*/  LOP3.LUT R4, R7, R12, RZ, 0xfc, !PT ;  /* 0x0000000c07047212 */ /* 0x000fc400078efcff */
[----:B------:R-:W-:Y:S02]  /*05b0*/  LOP3.LUT R6, R7, 0x8, R12, 0xfe, !PT ;  /* 0x0000000807067812 */ /* 0x000fe400078efe0c */
[----:B------:R-:W-:Y:S02]  /*05c0*/  @!P0 LOP3.LUT R5, R2, 0x60, RZ, 0xc0, !PT ;  /* 0x0000006002058812 */ /* 0x000fe400078ec0ff */
[C---:B------:R-:W-:Y:S02]  /*05d0*/  LOP3.LUT R7, R4.reuse, 0x10, RZ, 0xfc, !PT ;  /* 0x0000001004077812 */ /* 0x040fe400078efcff */
[----:B------:R-:W-:Y:S01]  /*05e0*/  LOP3.LUT R8, R4, 0x18, RZ, 0xfc, !PT ;  /* 0x0000001804087812 */ /* 0x000fe200078efcff */
[----:B0--3--:R-:W-:Y:S06]  /*05f0*/  @!P0 BRA `(.L_x_0) ;  /* 0x0000000800f88947 */ /* 0x009fec0003800000 */
[----:B------:R-:W-:Y:S01]  /*0600*/  IABS R14, R20 ;  /* 0x00000014000e7213 */ /* 0x000fe20000000000 */
[----:B------:R-:W0:Y:S01]  /*0610*/  LDCU UR5, c[0x0][0x3b0] ;  /* 0x00007600ff0577ac */ /* 0x000e220008000800 */
[----:B------:R-:W-:Y:S02]  /*0620*/  IABS R13, R21 ;  /* 0x00000015000d7213 */ /* 0x000fe40000000000 */
[----:B------:R-:W1:Y:S01]  /*0630*/  I2F.RP R15, R14 ;  /* 0x0000000e000f7306 */ /* 0x000e620000209400 */
[----:B------:R-:W-:Y:S01]  /*0640*/  IABS R18, R7 ;  /* 0x0000000700127213 */ /* 0x000fe20000000000 */
[----:B------:R-:W2:Y:S01]  /*0650*/  LDCU.128 UR12, c[0x0][0x380] ;  /* 0x00007000ff0c77ac */ /* 0x000ea20008000c00 */
[----:B------:R-:W-:Y:S02]  /*0660*/  IABS R22, R6 ;  /* 0x0000000600167213 */ /* 0x000fe40000000000 */
[----:B------:R-:W-:Y:S01]  /*0670*/  IABS R26, R4 ;  /* 0x00000004001a7213 */ /* 0x000fe20000000000 */
[----:B------:R-:W3:Y:S01]  /*0680*/  LDCU UR8, c[0x0][0x3a4] ;  /* 0x00007480ff0877ac */ /* 0x000ee20008000800 */
[----:B------:R-:W-:Y:S01]  /*0690*/  ISETP.GE.AND P5, PT, R4, RZ, PT ;  /* 0x000000ff0400720c */ /* 0x000fe20003fa6270 */
[----:B------:R-:W4:Y:S01]  /*06a0*/  I2F.RP R5, R13 ;  /* 0x0000000d00057306 */ /* 0x000f220000209400 */
[----:B------:R-:W-:-:S02]  /*06b0*/  ISETP.GE.AND P6, PT, R9, RZ, PT ;  /* 0x000000ff0900720c */ /* 0x000fc40003fc6270 */
[----:B------:R-:W-:-:S04]  /*06c0*/  SHF.R.S32.HI R23, RZ, 0x6, R0 ;  /* 0x00000006ff177819 */ /* 0x000fc80000011400 */
[----:B------:R-:W-:Y:S01]  /*06d0*/  SGXT R23, R23, 0x1 ;  /* 0x000000011717781a */ /* 0x000fe20000000200 */
[----:B-1----:R-:W1:Y:S03]  /*06e0*/  MUFU.RCP R15, R15 ;  /* 0x0000000f000f7308 */ /* 0x002e660000001000 */
[----:B------:R-:W-:-:S05]  /*06f0*/  LOP3.LUT R38, R23, 0x90, RZ, 0xc0, !PT ;  /* 0x0000009017267812 */ /* 0x000fca00078ec0ff */
[----:B----4-:R-:W4:Y:S01]  /*0700*/  MUFU.RCP R5, R5 ;  /* 0x0000000500057308 */ /* 0x010f220000001000 */
[----:B-1----:R-:W-:Y:S01]  /*0710*/  VIADD R10, R15, 0xffffffe ;  /* 0x0ffffffe0f0a7836 */ /* 0x002fe20000000000 */
[----:B------:R-:W-:-:S06]  /*0720*/  IABS R15, R9 ;  /* 0x00000009000f7213 */ /* 0x000fcc0000000000 */
[----:B------:R1:W5:Y:S01]  /*0730*/  F2I.FTZ.U32.TRUNC.NTZ R11, R10 ;  /* 0x0000000a000b7305 */ /* 0x000362000021f000 */
[----:B----4-:R-:W-:-:S07]  /*0740*/  VIADD R2, R5, 0xffffffe ;  /* 0x0ffffffe05027836 */ /* 0x010fce0000000000 */
[----:B------:R4:W0:Y:S01]  /*0750*/  F2I.FTZ.U32.TRUNC.NTZ R3, R2 ;  /* 0x0000000200037305 */ /* 0x000822000021f000 */
[----:B-1----:R-:W-:Y:S02]  /*0760*/  IMAD.MOV.U32 R10, RZ, RZ, RZ ;  /* 0x000000ffff0a7224 */ /* 0x002fe400078e00ff */
[----:B-----5:R-:W-:Y:S02]  /*0770*/  IMAD.MOV R19, RZ, RZ, -R11 ;  /* 0x000000ffff137224 */ /* 0x020fe400078e0a0b */
[----:B----4-:R-:W-:Y:S02]  /*0780*/  IMAD.MOV.U32 R2, RZ, RZ, RZ ;  /* 0x000000ffff027224 */ /* 0x010fe400078e00ff */
[----:B------:R-:W-:-:S04]  /*0790*/  IMAD R5, R19, R14, RZ ;  /* 0x0000000e13057224 */ /* 0x000fc800078e02ff */
[----:B------:R-:W-:-:S04]  /*07a0*/  IMAD.HI.U32 R11, R11, R5, R10 ;  /* 0x000000050b0b7227 */ /* 0x000fc800078e000a */
[----:B0-----:R-:W-:Y:S02]  /*07b0*/  IMAD.MOV R16, RZ, RZ, -R3 ;  /* 0x000000ffff107224 */ /* 0x001fe400078e0a03 */
[----:B------:R-:W-:-:S04]  /*07c0*/  IMAD.HI.U32 R11, R11, R15, RZ ;  /* 0x0000000f0b0b7227 */ /* 0x000fc800078e00ff */
[----:B------:R-:W-:Y:S01]  /*07d0*/  IMAD R17, R16, R13, RZ ;  /* 0x0000000d10117224 */ /* 0x000fe200078e02ff */
[----:B------:R-:W-:Y:S01]  /*07e0*/  IABS R16, R8 ;  /* 0x0000000800107213 */ /* 0x000fe20000000000 */
[----:B------:R-:W-:Y:S02]  /*07f0*/  IMAD.MOV R11, RZ, RZ, -R11 ;  /* 0x000000ffff0b7224 */ /* 0x000fe400078e0a0b */
[----:B------:R-:W-:-:S04]  /*0800*/  IMAD.HI.U32 R2, R3, R17, R2 ;  /* 0x0000001103027227 */ /* 0x000fc800078e0002 */
[----:B------:R-:W-:Y:S01]  /*0810*/  IMAD R15, R14, R11, R15 ;  /* 0x0000000b0e0f7224 */ /* 0x000fe200078e020f */
[----:B------:R-:W-:Y:S01]  /*0820*/  SHF.R.S32.HI R11, RZ, 0x1f, R34 ;  /* 0x0000001fff0b7819 */ /* 0x000fe20000011422 */
[----:B------:R-:W-:-:S03]  /*0830*/  IMAD.HI.U32 R3, R2, R16, RZ ;  /* 0x0000001002037227 */ /* 0x000fc600078e00ff */
[----:B------:R-:W-:Y:S01]  /*0840*/  ISETP.GT.U32.AND P4, PT, R14, R15, PT ;  /* 0x0000000f0e00720c */ /* 0x000fe20003f84070 */
[----:B------:R-:W-:Y:S01]  /*0850*/  IMAD.HI.U32 R5, R2, R18, RZ ;  /* 0x0000001202057227 */ /* 0x000fe200078e00ff */
[----:B------:R-:W-:-:S03]  /*0860*/  LEA.HI R34, R11, R34, RZ, 0x4 ;  /* 0x000000220b227211 */ /* 0x000fc600078f20ff */
[----:B------:R-:W-:Y:S01]  /*0870*/  IMAD.HI.U32 R10, R2, R22, RZ ;  /* 0x00000016020a7227 */ /* 0x000fe200078e00ff */
[----:B------:R-:W-:-:S03]  /*0880*/  SHF.R.S32.HI R34, RZ, 0x4, R34 ;  /* 0x00000004ff227819 */ /* 0x000fc60000011422 */
[----:B------:R-:W-:-:S04]  /*0890*/  IMAD.HI.U32 R2, R2, R26, RZ ;  /* 0x0000001a02027227 */ /* 0x000fc800078e00ff */
[----:B------:R-:W-:Y:S02]  /*08a0*/  IMAD.MOV R10, RZ, RZ, -R10 ;  /* 0x000000ffff0a7224 */ /* 0x000fe400078e0a0a */
[----:B------:R-:W-:Y:S02]  /*08b0*/  IMAD.MOV R2, RZ, RZ, -R2 ;  /* 0x000000ffff027224 */ /* 0x000fe400078e0a02 */
[----:B------:R-:W-:Y:S02]  /*08c0*/  IMAD.MOV R3, RZ, RZ, -R3 ;  /* 0x000000ffff037224 */ /* 0x000fe400078e0a03 */
[C---:B------:R-:W-:Y:S02]  /*08d0*/  IMAD R22, R13.reuse, R10, R22 ;  /* 0x0000000a0d167224 */ /* 0x040fe400078e0216 */
[C---:B------:R-:W-:Y:S02]  /*08e0*/  IMAD R26, R13.reuse, R2, R26 ;  /* 0x000000020d1a7224 */ /* 0x040fe400078e021a */
[----:B------:R-:W-:Y:S01]  /*08f0*/  IMAD.MOV R5, RZ, RZ, -R5 ;  /* 0x000000ffff057224 */ /* 0x000fe200078e0a05 */
[C---:B------:R-:W-:Y:S01]  /*0900*/  ISETP.GT.U32.AND P2, PT, R13.reuse, R22, PT ;  /* 0x000000160d00720c */ /* 0x040fe20003f44070 */
[C---:B------:R-:W-:Y:S01]  /*0910*/  IMAD R16, R13.reuse, R3, R16 ;  /* 0x000000030d107224 */ /* 0x040fe200078e0210 */
[C---:B------:R-:W-:Y:S01]  /*0920*/  ISETP.GT.U32.AND P3, PT, R13.reuse, R26, PT ;  /* 0x0000001a0d00720c */ /* 0x040fe20003f64070 */
[----:B------:R-:W-:Y:S01]  /*0930*/  IMAD R18, R13, R5, R18 ;  /* 0x000000050d127224 */ /* 0x000fe200078e0212 */
[----:B------:R-:W-:Y:S01]  /*0940*/  SHF.R.U32.HI R5, RZ, 0x1, R0 ;  /* 0x00000001ff057819 */ /* 0x000fe20000011600 */
[----:B------:R-:W-:Y:S01]  /*0950*/  @!P4 IMAD.IADD R15, R15, 0x1, -R14 ;  /* 0x000000010f0fc824 */ /* 0x000fe200078e0a0e */
[C---:B------:R-:W-:Y:S01]  /*0960*/  ISETP.GT.U32.AND P0, PT, R13.reuse, R16, PT ;  /* 0x000000100d00720c */ /* 0x040fe20003f04070 */
[C---:B------:R-:W-:Y:S01]  /*0970*/  IMAD.SHL.U32 R2, R0.reuse, 0x20, RZ ;  /* 0x0000002000027824 */ /* 0x040fe200078e00ff */
[----:B------:R-:W-:Y:S01]  /*0980*/  ISETP.GT.U32.AND P1, PT, R13, R18, PT ;  /* 0x000000120d00720c */ /* 0x000fe20003f24070 */
[----:B------:R-:W-:Y:S01]  /*0990*/  IMAD.SHL.U32 R17, R0, 0x10, RZ ;  /* 0x0000001000117824 */ /* 0x000fe200078e00ff */
[----:B------:R-:W-:-:S02]  /*09a0*/  SHF.R.S32.HI R3, RZ, 0x2, R0 ;  /* 0x00000002ff037819 */ /* 0x000fc40000011400 */
[----:B------:R-:W-:Y:S01]  /*09b0*/  ISETP.GT.U32.AND P4, PT, R14, R15, PT ;  /* 0x0000000f0e00720c */ /* 0x000fe20003f84070 */
[--C-:B------:R-:W-:Y:S01]  /*09c0*/  @!P2 IMAD.IADD R22, R22, 0x1, -R13.reuse ;  /* 0x000000011616a824 */ /* 0x100fe200078e0a0d */
[----:B------:R-:W-:Y:S01]  /*09d0*/  LOP3.LUT R5, R5, 0x10, R0, 0xf8, !PT ;  /* 0x0000001005057812 */ /* 0x000fe200078ef800 */
[--C-:B------:R-:W-:Y:S01]  /*09e0*/  @!P3 IMAD.IADD R26, R26, 0x1, -R13.reuse ;  /* 0x000000011a1ab824 */ /* 0x100fe200078e0a0d */
[----:B------:R-:W-:Y:S02]  /*09f0*/  SGXT R3, R3, 0x1 ;  /* 0x000000010303781a */ /* 0x000fe40000000200 */
[----:B------:R-:W-:Y:S01]  /*0a00*/  ISETP.GT.U32.AND P2, PT, R13, R22, PT ;  /* 0x000000160d00720c */ /* 0x000fe20003f44070 */
[----:B------:R-:W-:Y:S01]  /*0a10*/  IMAD.SHL.U32 R19, R5, 0x10, RZ ;  /* 0x0000001005137824 */ /* 0x000fe200078e00ff */
[----:B------:R-:W-:Y:S01]  /*0a20*/  LOP3.LUT R10, R3, 0x90, RZ, 0xc0, !PT ;  /* 0x00000090030a7812 */ /* 0x000fe200078ec0ff */
[--C-:B------:R-:W-:Y:S01]  /*0a30*/  @!P0 IMAD.IADD R16, R16, 0x1, -R13.reuse ;  /* 0x0000000110108824 */ /* 0x100fe200078e0a0d */
[----:B------:R-:W-:Y:S01]  /*0a40*/  LOP3.LUT R5, R2, 0x60, RZ, 0xc0, !PT ;  /* 0x0000006002057812 */ /* 0x000fe200078ec0ff */
[----:B------:R-:W-:Y:S01]  /*0a50*/  IMAD.SHL.U32 R3, R0, 0x2, RZ ;  /* 0x0000000200037824 */ /* 0x000fe200078e00ff */
[----:B------:R-:W-:Y:S01]  /*0a60*/  ISETP.GT.U32.AND P3, PT, R13, R26, PT ;  /* 0x0000001a0d00720c */ /* 0x000fe20003f64070 */
[----:B------:R-:W-:Y:S01]  /*0a70*/  @!P1 IMAD.IADD R18, R18, 0x1, -R13 ;  /* 0x0000000112129824 */ /* 0x000fe200078e0a0d */
[----:B------:R-:W-:Y:S01]  /*0a80*/  LOP3.LUT R24, R10, 0x300, R19, 0xf8, !PT ;  /* 0x000003000a187812 */ /* 0x000fe200078ef813 */
[----:B------:R-:W-:Y:S01]  /*0a90*/  VIADD R19, R5, UR4 ;  /* 0x0000000405137c36 */ /* 0x000fe20008000000 */
[----:B------:R-:W-:Y:S01]  /*0aa0*/  ISETP.GT.U32.AND P0, PT, R13, R16, PT ;  /* 0x000000100d00720c */ /* 0x000fe20003f04070 */
[----:B------:R-:W-:Y:S01]  /*0ab0*/  @!P4 IMAD.IADD R15, R15, 0x1, -R14 ;  /* 0x000000010f0fc824 */ /* 0x000fe200078e0a0e */
[----:B------:R-:W-:Y:S01]  /*0ac0*/  LOP3.LUT R17, R17, 0x100, RZ, 0xc0, !PT ;  /* 0x0000010011117812 */ /* 0x000fe200078ec0ff */
[----:B------:R-:W-:Y:S01]  /*0ad0*/  @!P2 IMAD.IADD R22, R22, 0x1, -R13 ;  /* 0x000000011616a824 */ /* 0x000fe200078e0a0d */
[----:B------:R-:W-:-:S02]  /*0ae0*/  LOP3.LUT R10, R10, 0x10, R3, 0x78, !PT ;  /* 0x000000100a0a7812 */ /* 0x000fc400078e7803 */
[----:B------:R-:W-:Y:S02]  /*0af0*/  ISETP.GE.AND P4, PT, R6, RZ, PT ;  /* 0x000000ff0600720c */ /* 0x000fe40003f86270 */
[----:B------:R-:W-:Y:S01]  /*0b00*/  ISETP.GT.U32.AND P1, PT, R13, R18, PT ;  /* 0x000000120d00720c */ /* 0x000fe20003f24070 */
[----:B------:R-:W-:Y:S01]  /*0b10*/  @!P3 IMAD.IADD R26, R26, 0x1, -R13 ;  /* 0x000000011a1ab824 */ /* 0x000fe200078e0a0d */
[----:B------:R-:W-:Y:S02]  /*0b20*/  IADD3 R10, PT, PT, R10, R19, R17 ;  /* 0x000000130a0a7210 */ /* 0x000fe40007ffe011 */
[----:B------:R-:W0:Y:S01]  /*0b30*/  LDC R17, c[0x0][0x3a8] ;  /* 0x0000ea00ff117b82 */ /* 0x000e220000000800 */
[----:B------:R-:W-:Y:S01]  /*0b40*/  LOP3.LUT R24, R24, 0x10, R3, 0x78, !PT ;  /* 0x0000001018187812 */ /* 0x000fe200078e7803 */
[--C-:B------:R-:W-:Y:S01]  /*0b50*/  @!P0 IMAD.IADD R16, R16, 0x1, -R13.reuse ;  /* 0x0000000110108824 */ /* 0x100fe200078e0a0d */
[----:B------:R-:W-:Y:S01]  /*0b60*/  ISETP.GE.AND P2, PT, R8, RZ, PT ;  /* 0x000000ff0800720c */ /* 0x000fe20003f46270 */
[----:B------:R-:W-:Y:S01]  /*0b70*/  @!P5 IMAD.MOV R26, RZ, RZ, -R26 ;  /* 0x000000ffff1ad224 */ /* 0x000fe200078e0a1a */
[----:B------:R-:W-:Y:S01]  /*0b80*/  ISETP.GE.AND P3, PT, R7, RZ, PT ;  /* 0x000000ff0700720c */ /* 0x000fe20003f66270 */
[----:B------:R-:W-:Y:S01]  /*0b90*/  IMAD.IADD R11, R19, 0x1, R24 ;  /* 0x00000001130b7824 */ /* 0x000fe200078e0218 */
[----:B------:R-:W-:Y:S01]  /*0ba0*/  ISETP.NE.AND P0, PT, R21, RZ, PT ;  /* 0x000000ff1500720c */ /* 0x000fe20003f05270 */
[----:B------:R-:W-:Y:S01]  /*0bb0*/  @!P4 IMAD.MOV R22, RZ, RZ, -R22 ;  /* 0x000000ffff16c224 */ /* 0x000fe200078e0a16 */
[----:B------:R-:W-:Y:S01]  /*0bc0*/  LOP3.LUT R24, RZ, R21, RZ, 0x33, !PT ;  /* 0x00000015ff187212 */ /* 0x000fe200078e33ff */
[----:B------:R-:W-:Y:S01]  /*0bd0*/  @!P1 IMAD.IADD R18, R18, 0x1, -R13 ;  /* 0x0000000112129824 */ /* 0x000fe200078e0a0d */
[----:B------:R-:W-:Y:S01]  /*0be0*/  ISETP.NE.AND P1, PT, R20, RZ, PT ;  /* 0x000000ff1400720c */ /* 0x000fe20003f25270 */
[----:B------:R-:W-:Y:S01]  /*0bf0*/  IMAD.MOV.U32 R13, RZ, RZ, R16 ;  /* 0x000000ffff0d7224 */ /* 0x000fe200078e0010 */
[----:B------:R-:W-:Y:S01]  /*0c00*/  LOP3.LUT R14, R12, 0x8, RZ, 0xfc, !PT ;  /* 0x000000080c0e7812 */ /* 0x000fe200078efcff */
[----:B------:R-:W-:Y:S01]  /*0c10*/  IMAD.MOV.U32 R16, RZ, RZ, R15 ;  /* 0x000000ffff107224 */ /* 0x000fe200078e000f */
[----:B------:R-:W-:Y:S01]  /*0c20*/  SEL R15, R24, R22, !P0 ;  /* 0x00000016180f7207 */ /* 0x000fe20004000000 */
[----:B------:R-:W-:Y:S01]  /*0c30*/  @!P2 IMAD.MOV R13, RZ, RZ, -R13 ;  /* 0x000000ffff0da224 */ /* 0x000fe200078e0a0d */
[----:B------:R-:W1:Y:S01]  /*0c40*/  LDC R22, c[0x0][0x3ac] ;  /* 0x0000eb00ff167b82 */ /* 0x000e620000000800 */
[----:B------:R-:W-:Y:S01]  /*0c50*/  @!P3 IMAD.MOV R18, RZ, RZ, -R18 ;  /* 0x000000ffff12b224 */ /* 0x000fe200078e0a12 */
[----:B------:R-:W-:Y:S01]  /*0c60*/  LOP3.LUT R38, R38, 0x7e, R3, 0x78, !PT ;  /* 0x0000007e26267812 */ /* 0x000fe200078e7803 */
[----:B------:R-:W-:Y:S01]  /*0c70*/  @!P6 IMAD.MOV R16, RZ, RZ, -R16 ;  /* 0x000000ffff10e224 */ /* 0x000fe200078e0a10 */
[C---:B------:R-:W-:Y:S01]  /*0c80*/  SEL R13, R24.reuse, R13, !P0 ;  /* 0x0000000d180d7207 */ /* 0x040fe20004000000 */
[----:B------:R-:W-:Y:S01]  /*0c90*/  IMAD R15, R15, UR5, RZ ;  /* 0x000000050f0f7c24 */ /* 0x000fe2000f8e02ff */
[----:B------:R-:W-:Y:S01]  /*0ca0*/  SEL R18, R24, R18, !P0 ;  /* 0x0000001218127207 */ /* 0x000fe20004000000 */
[-C--:B0-----:R-:W-:Y:S01]  /*0cb0*/  IMAD R14, R14, R17.reuse, RZ ;  /* 0x000000110e0e7224 */ /* 0x081fe200078e02ff */
[----:B------:R-:W-:Y:S01]  /*0cc0*/  SEL R24, R24, R26, !P0 ;  /* 0x0000001a18187207 */ /* 0x000fe20004000000 */
[----:B------:R-:W-:Y:S01]  /*0cd0*/  IMAD R12, R12, R17, RZ ;  /* 0x000000110c0c7224 */ /* 0x000fe200078e02ff */
[----:B------:R-:W-:Y:S01]  /*0ce0*/  @!P1 LOP3.LUT R16, RZ, R20, RZ, 0x33, !PT ;  /* 0x00000014ff109212 */ /* 0x000fe200078e33ff */
[----:B------:R-:W-:Y:S01]  /*0cf0*/  IMAD R13, R13, UR5, RZ ;  /* 0x000000050d0d7c24 */ /* 0x000fe2000f8e02ff */
[----:B--2---:R-:W-:Y:S01]  /*0d00*/  LEA R20, P0, R14, UR12, 0x1 ;  /* 0x0000000c0e147c11 */ /* 0x004fe2000f8008ff */
[----:B------:R-:W-:Y:S01]  /*0d10*/  IMAD R37, R18, UR5, RZ ;  /* 0x0000000512257c24 */ /* 0x000fe2000f8e02ff */
[----:B------:R-:W-:Y:S01]  /*0d20*/  LEA R21, P4, R12, UR12, 0x1 ;  /* 0x0000000c0c157c11 */ /* 0x000fe2000f8808ff */
[----:B------:R-:W-:Y:S01]  /*0d30*/  IMAD R24, R24, UR5, RZ ;  /* 0x0000000518187c24 */ /* 0x000fe2000f8e02ff */
[----:B------:R-:W-:Y:S01]  /*0d40*/  LEA.HI.X.SX32 R35, R14, UR13, 0x1, P0 ;  /* 0x0000000d0e237c11 */ /* 0x000fe200080f0eff */
[----:B---3--:R-:W-:Y:S01]  /*0d50*/  IMAD R16, R16, UR8, RZ ;  /* 0x0000000810107c24 */ /* 0x008fe2000f8e02ff */
[----:B------:R-:W-:Y:S01]  /*0d60*/  LEA R30, P0, R13, UR14, 0x1 ;  /* 0x0000000e0d1e7c11 */ /* 0x000fe2000f8008ff */
[----:B------:R-:W-:Y:S01]  /*0d70*/  IMAD.SHL.U32 R40, R17, 0x10, RZ ;  /* 0x0000001011287824 */ /* 0x000fe200078e00ff */
[----:B------:R-:W-:Y:S01]  /*0d80*/  LEA R26, P2, R15, UR14, 0x1 ;  /* 0x0000000e0f1a7c11 */ /* 0x000fe2000f8408ff */
[----:B------:R-:W0:Y:S01]  /*0d90*/  LDCU UR5, c[0x0][0x3a0] ;  /* 0x00007400ff0577ac */ /* 0x000e220008000800 */
[----:B------:R-:W-:-:S02]  /*0da0*/  LEA R32, P1, R37, UR14, 0x1 ;  /* 0x0000000e25207c11 */ /* 0x000fc4000f8208ff */
[----:B------:R-:W-:Y:S01]  /*0db0*/  LEA R18, P3, R24, UR14, 0x1 ;  /* 0x0000000e18127c11 */ /* 0x000fe2000f8608ff */
[----:B-1----:R-:W-:Y:S01]  /*0dc0*/  IMAD R39, R39, R22, RZ ;  /* 0x0000001627277224 */ /* 0x002fe200078e02ff */
[----:B------:R-:W-:Y:S01]  /*0dd0*/  LEA.HI.X.SX32 R31, R13, UR15, 0x1, P0 ;  /* 0x0000000f0d1f7c11 */ /* 0x000fe200080f0eff */
[----:B------:R-:W-:Y:S01]  /*0de0*/  IMAD.SHL.U32 R41, R22, 0x10, RZ ;  /* 0x0000001016297824 */ /* 0x000fe200078e00ff */
[----:B------:R-:W-:Y:S02]  /*0df0*/  LEA.HI.X.SX32 R27, R15, UR15, 0x1, P2 ;  /* 0x0000000f0f1b7c11 */ /* 0x000fe400090f0eff */
[----:B------:R-:W-:Y:S02]  /*0e00*/  CS2R R14, SRZ ;  /* 0x00000000000e7805 */ /* 0x000fe4000001ff00 */
[----:B------:R-:W-:Y:S02]  /*0e10*/  LEA.HI.X.SX32 R43, R12, UR13, 0x1, P4 ;  /* 0x0000000d0c2b7c11 */ /* 0x000fe4000a0f0eff */
[----:B------:R-:W-:-:S02]  /*0e20*/  CS2R R12, SRZ ;  /* 0x00000000000c7805 */ /* 0x000fc4000001ff00 */
[----:B------:R-:W-:Y:S01]  /*0e30*/  LEA.HI.X.SX32 R37, R37, UR15, 0x1, P1 ;  /* 0x0000000f25257c11 */ /* 0x000fe200088f0eff */
[----:B------:R-:W-:Y:S01]  /*0e40*/  IMAD.WIDE R22, R16, 0x2, RZ ;  /* 0x0000000210167825 */ /* 0x000fe200078e02ff */
[----:B------:R-:W-:-:S07]  /*0e50*/  LEA.HI.X.SX32 R19, R24, UR15, 0x1, P3 ;  /* 0x0000000f18137c11 */ /* 0x000fce00098f0eff */
.L_x_1:
[----:B------:R-:W-:Y:S02]  /*0e60*/  SHF.R.U32.HI R16, RZ, 0x4, R0 ;  /* 0x00000004ff107819 */ /* 0x000fe40000011600 */
[----:B------:R-:W-:Y:S02]  /*0e70*/  IADD3 R24, P2, PT, R22, R21, RZ ;  /* 0x0000001516187210 */ /* 0x000fe40007f5e0ff */
[----:B------:R-:W-:Y:S02]  /*0e80*/  SGXT.U32 R16, R16, 0x3 ;  /* 0x000000031010781a */ /* 0x000fe40000000000 */
[----:B------:R-:W-:Y:S01]  /*0e90*/  PRMT R42, RZ, 0x7610, R42 ;  /* 0x00007610ff2a7816 */ /* 0x000fe2000000002a */
[----:B------:R-:W-:Y:S01]  /*0ea0*/  IMAD.X R25, R23, 0x1, R43, P2 ;  /* 0x0000000117197824 */ /* 0x000fe200010e062b */
[C---:B------:R-:W-:Y:S02]  /*0eb0*/  LOP3.LUT R17, R16.reuse, 0x8, RZ, 0xfc, !PT ;  /* 0x0000000810117812 */ /* 0x040fe400078efcff */
[----:B0-----:R-:W-:-:S02]  /*0ec0*/  ISETP.GE.AND P0, PT, R16, UR5, PT ;  /* 0x0000000510007c0c */ /* 0x001fc4000bf06270 */
[----:B------:R-:W-:Y:S02]  /*0ed0*/  ISETP.GE.AND P3, PT, R17, UR5, PT ;  /* 0x0000000511007c0c */ /* 0x000fe4000bf66270 */
[----:B------:R-:W-:Y:S02]  /*0ee0*/  LOP3.LUT R17, R0, 0xf, RZ, 0xc0, !PT ;  /* 0x0000000f00117812 */ /* 0x000fe400078ec0ff */
[----:B------:R-:W-:Y:S02]  /*0ef0*/  IADD3 R16, P1, PT, R22, R20, RZ ;  /* 0x0000001416107210 */ /* 0x000fe40007f3e0ff */
[----:B------:R-:W-:Y:S02]  /*0f00*/  ISETP.GE.AND P4, PT, R17, UR5, PT ;  /* 0x0000000511007c0c */ /* 0x000fe4000bf86270 */
[----:B------:R-:W-:Y:S01]  /*0f10*/  PRMT R45, RZ, 0x7610, R45 ;  /* 0x00007610ff2d7816 */ /* 0x000fe2000000002d */
[----:B------:R-:W-:Y:S02]  /*0f20*/  IMAD.X R17, R23, 0x1, R35, P1 ;  /* 0x0000000117117824 */ /* 0x000fe400008e0623 */
[----:B------:R0:W2:Y:S04]  /*0f30*/  @!P0 LDG.E.U16 R42, desc[UR6][R24.64] ;  /* 0x00000006182a8981 */ /* 0x0000a8000c1e1500 */
[----:B------:R-:W3:Y:S01]  /*0f40*/  @!P3 LDG.E.U16 R45, desc[UR6][R16.64] ;  /* 0x00000006102db981 */ /* 0x000ee2000c1e1500 */
[----:B------:R-:W-:Y:S01]  /*0f50*/  PRMT R44, RZ, 0x7610, R44 ;  /* 0x00007610ff2c7816 */ /* 0x000fe2000000002c */
[----:B------:R-:W-:Y:S01]  /*0f60*/  BAR.SYNC.DEFER_BLOCKING 0x0 ;  /* 0x0000000000007b1d */ /* 0x000fe20000010000 */
[----:B------:R-:W-:Y:S01]  /*0f70*/  PRMT R33, RZ, 0x7610, R33 ;  /* 0x00007610ff217816 */ /* 0x000fe20000000021 */
[----:B0-----:R-:W-:-:S02]  /*0f80*/  IMAD.MOV.U32 R24, RZ, RZ, R18 ;  /* 0x000000ffff187224 */ /* 0x001fc400078e0012 */
[----:B------:R-:W-:Y:S02]  /*0f90*/  IMAD.MOV.U32 R25, RZ, RZ, R19 ;  /* 0x000000ffff197224 */ /* 0x000fe400078e0013 */
[----:B------:R-:W-:-:S04]  /*0fa0*/  IMAD.WIDE R28, R39, 0x2, R26 ;  /* 0x00000002271c7825 */ /* 0x000fc800078e021a */
[C---:B------:R-:W-:Y:S01]  /*0fb0*/  IMAD.WIDE R18, R39.reuse, 0x2, R24 ;  /* 0x0000000227127825 */ /* 0x040fe200078e0218 */
[----:B------:R0:W4:Y:S04]  /*0fc0*/  @!P4 LDG.E.U16 R33, desc[UR6][R28.64] ;  /* 0x000000061c21c981 */ /* 0x000128000c1e1500 */
[----:B------:R1:W5:Y:S01]  /*0fd0*/  @!P4 LDG.E.U16 R44, desc[UR6][R18.64] ;  /* 0x00000006122cc981 */ /* 0x000362000c1e1500 */
[--C-:B0-----:R-:W-:Y:S02]  /*0fe0*/  IMAD.MOV.U32 R28, RZ, RZ, R32.reuse ;  /* 0x000000ffff1c7224 */ /* 0x101fe400078e0020 */
[----:B------:R-:W-:Y:S01]  /*0ff0*/  IMAD.MOV.U32 R29, RZ, RZ, R37 ;  /* 0x000000ffff1d7224 */ /* 0x000fe200078e0025 */
[----:B------:R-:W-:Y:S01]  /*1000*/  PRMT R32, RZ, 0x7610, R32 ;  /* 0x00007610ff207816 */ /* 0x000fe20000000020 */
[----:B------:R-:W-:Y:S01]  /*1010*/  IMAD.WIDE R36, R39, 0x2, R30 ;  /* 0x0000000227247825 */ /* 0x000fe200078e021e */
[----:B-1----:R-:W-:-:S03]  /*1020*/  PRMT R19, RZ, 0x7610, R19 ;  /* 0x00007610ff137816 */ /* 0x002fc60000000013 */
[----:B------:R-:W-:-:S03]  /*1030*/  IMAD.WIDE R16, R39, 0x2, R28 ;  /* 0x0000000227107825 */ /* 0x000fc600078e021c */
[----:B------:R0:W5:Y:S04]  /*1040*/  @!P4 LDG.E.U16 R19, desc[UR6][R36.64] ;  /* 0x000000062413c981 */ /* 0x000168000c1e1500 */
[----:B------:R-:W5:Y:S01]  /*1050*/  @!P4 LDG.E.U16 R32, desc[UR6][R16.64] ;  /* 0x000000061020c981 */ /* 0x000f62000c1e1500 */
[----:B------:R-:W-:-:S05]  /*1060*/  VIADD R34, R34, 0xffffffff ;  /* 0xffffffff22227836 */ /* 0x000fca0000000000 */
[----:B------:R-:W-:Y:S01]  /*1070*/  ISETP.NE.U32.AND P0, PT, R34, RZ, PT ;  /* 0x000000ff2200720c */ /* 0x000fe20003f05070 */
[----:B0-----:R-:W-:Y:S01]  /*1080*/  IMAD.WIDE R36, R41, 0x2, R28 ;  /* 0x0000000229247825 */ /* 0x001fe200078e021c */
[----:B------:R-:W-:-:S03]  /*1090*/  UIADD3 UR5, UPT, UPT, UR5, -0x10, URZ ;  /* 0xfffffff005057890 */ /* 0x000fc6000fffe0ff */
[----:B------:R-:W-:-:S04]  /*10a0*/  IMAD.WIDE R24, R41, 0x2, R24 ;  /* 0x0000000229187825 */ /* 0x000fc800078e0218 */
[----:B------:R-:W-:-:S04]  /*10b0*/  IMAD.WIDE R30, R41, 0x2, R30 ;  /* 0x00000002291e7825 */ /* 0x000fc800078e021e */
[----:B------:R-:W-:-:S04]  /*10c0*/  IMAD.WIDE R26, R41, 0x2, R26 ;  /* 0x00000002291a7825 */ /* 0x000fc800078e021a */
[----:B------:R-:W-:Y:S01]  /*10d0*/  IMAD.WIDE R22, R40, 0x2, R22 ;  /* 0x0000000228167825 */ /* 0x000fe200078e0216 */
[----:B--2---:R-:W-:Y:S04]  /*10e0*/  STS.U16 [R38+UR4+0x400], R42 ;  /* 0x0004002a26007988 */ /* 0x004fe80008000404 */
[----:B---3--:R-:W-:Y:S04]  /*10f0*/  STS.U16 [R38+UR4+0x500], R45 ;  /* 0x0005002d26007988 */ /* 0x008fe80008000404 */
[----:B----4-:R-:W-:Y:S04]  /*1100*/  STS.U16 [R38+UR4+0x100], R33 ;  /* 0x0001002126007988 */ /* 0x010fe80008000404 */
[----:B-----5:R-:W-:Y:S04]  /*1110*/  STS.U16 [R38+UR4], R44 ;  /* 0x0000002c26007988 */ /* 0x020fe80008000404 */
[----:B------:R-:W-:Y:S04]  /*1120*/  STS.U16 [R38+UR4+0x300], R19 ;  /* 0x0003001326007988 */ /* 0x000fe80008000404 */
[----:B------:R-:W-:Y:S01]  /*1130*/  STS.U16 [R38+UR4+0x200], R32 ;  /* 0x0002002026007988 */ /* 0x000fe20008000404 */
[----:B------:R-:W-:Y:S06]  /*1140*/  BAR.SYNC.DEFER_BLOCKING 0x0 ;  /* 0x0000000000007b1d */ /* 0x000fec0000010000 */
[----:B------:R-:W-:Y:S04]  /*1150*/  LDSM.16.M88.2 R32, [R11] ;  /* 0x000000000b20783b */ /* 0x000fe80000000100 */
[----:B------:R-:W0:Y:S02]  /*1160*/  LDSM.16.MT88.4 R16, [R10+0x400] ;  /* 0x000400000a10783b */ /* 0x000e240000004200 */
[----:B0-----:R-:W-:Y:S01]  /*1170*/  HMMA.16816.F32.BF16 R12, R16, R32, R12 ;  /* 0x00000020100c723c */ /* 0x001fe2000004180c */
[----:B------:R-:W-:-:S02]  /*1180*/  IMAD.MOV.U32 R32, RZ, RZ, R36 ;  /* 0x000000ffff207224 */ /* 0x000fc400078e0024 */
[----:B------:R-:W-:Y:S02]  /*1190*/  IMAD.MOV.U32 R18, RZ, RZ, R24 ;  /* 0x000000ffff127224 */ /* 0x000fe400078e0018 */
[----:B------:R-:W-:Y:S01]  /*11a0*/  IMAD.MOV.U32 R19, RZ, RZ, R25 ;  /* 0x000000ffff137224 */ /* 0x000fe200078e0019 */
[----:B------:R-:W-:-:S14]  /*11b0*/  @P0 BRA `(.L_x_1) ;  /* 0xfffffffc00280947 */ /* 0x000fdc000383ffff */
[----:B------:R-:W-:Y:S02]  /*11c0*/  F2FP.BF16.F32.PACK_AB R14, R15, R14 ;  /* 0x0000000e0f0e723e */ /* 0x000fe400000010ff */
[----:B------:R-:W-:-:S07]  /*11d0*/  F2FP.BF16.F32.PACK_AB R13, R13, R12 ;  /* 0x0000000c0d0d723e */ /* 0x000fce00000010ff */
.L_x_0:
[----:B------:R-:W0:Y:S08]  /*11e0*/  S2UR UR5, SR_CgaCtaId ;  /* 0x00000000000579c3 */ /* 0x000e300000008800 */
[----:B------:R-:W-:Y:S01]  /*11f0*/  BAR.SYNC.DEFER_BLOCKING 0x0 ;  /* 0x0000000000007b1d */ /* 0x000fe20000010000 */
[----:B------:R-:W-:Y:S01]  /*1200*/  LOP3.LUT R3, R3, 0x80, RZ, 0xc0, !PT ;  /* 0x0000008003037812 */ /* 0x000fe200078ec0ff */
[----:B------:R-:W-:Y:S01]  /*1210*/  IMAD.SHL.U32 R11, R0, 0x4, RZ ;  /* 0x00000004000b7824 */ /* 0x000fe200078e00ff */
[----:B------:R-:W-:-:S02]  /*1220*/  LOP3.LUT R2, R2, 0x300, RZ, 0xc0, !PT ;  /* 0x0000030002027812 */ /* 0x000fc400078ec0ff */
[--C-:B------:R-:W-:Y:S01]  /*1230*/  SHF.R.U32.HI R10, RZ, 0x4, R0.reuse ;  /* 0x00000004ff0a7819 */ /* 0x100fe20000011600 */
[----:B------:R-:W-:Y:S01]  /*1240*/  UMOV UR4, 0x400 ;  /* 0x0000040000047882 */ /* 0x000fe20000000000 */
[----:B------:R-:W-:Y:S01]  /*1250*/  LOP3.LUT R3, R3, 0x1c, R0, 0xf8, !PT ;  /* 0x0000001c03037812 */ /* 0x000fe200078ef800 */
[----:B------:R-:W1:Y:S01]  /*1260*/  LDCU.128 UR8, c[0x0][0x390] ;  /* 0x00007200ff0877ac */ /* 0x000e620008000c00 */
[----:B------:R-:W-:Y:S02]  /*1270*/  LOP3.LUT R11, R2, 0x7c, R11, 0xf8, !PT ;  /* 0x0000007c020b7812 */ /* 0x000fe400078ef80b */
[----:B------:R-:W-:Y:S02]  /*1280*/  LOP3.LUT R2, R3, 0x2, R10, 0xf8, !PT ;  /* 0x0000000203027812 */ /* 0x000fe400078ef80a */
[----:B------:R-:W-:Y:S02]  /*1290*/  LOP3.LUT R11, R11, 0x60, R0, 0x78, !PT ;  /* 0x000000600b0b7812 */ /* 0x000fe400078e7800 */
[----:B------:R-:W-:-:S02]  /*12a0*/  LOP3.LUT R2, R2, R5, RZ, 0xfc, !PT ;  /* 0x0000000502027212 */ /* 0x000fc400078efcff */
[C---:B------:R-:W-:Y:S02]  /*12b0*/  PRMT R10, R13.reuse, 0x7610, R10 ;  /* 0x000076100d0a7816 */ /* 0x040fe4000000000a */
[----:B------:R-:W-:Y:S02]  /*12c0*/  PRMT R12, R13, 0x7632, R12 ;  /* 0x000076320d0c7816 */ /* 0x000fe4000000000c */
[C---:B------:R-:W-:Y:S01]  /*12d0*/  LOP3.LUT R0, R2.reuse, 0x40, RZ, 0x3c, !PT ;  /* 0x0000004002007812 */ /* 0x040fe200078e3cff */
[----:B------:R-:W2:Y:S01]  /*12e0*/  LDC R13, c[0x0][0x3b8] ;  /* 0x0000ee00ff0d7b82 */ /* 0x000ea20000000800 */
[----:B0-----:R-:W-:Y:S01]  /*12f0*/  ULEA UR4, UR5, UR4, 0x18 ;  /* 0x0000000405047291 */ /* 0x001fe2000f8ec0ff */
[----:B------:R-:W-:Y:S01]  /*1300*/  LOP3.LUT R3, R2, 0x20, RZ, 0x3c, !PT ;  /* 0x0000002002037812 */ /* 0x000fe200078e3cff */
[----:B------:R-:W0:Y:S01]  /*1310*/  LDCU UR5, c[0x0][0x3b4] ;  /* 0x00007680ff0577ac */ /* 0x000e220008000800 */
[----:B------:R-:W-:Y:S02]  /*1320*/  PRMT R16, R14, 0x7632, R16 ;  /* 0x000076320e107816 */ /* 0x000fe40000000010 */
[----:B------:R-:W-:-:S02]  /*1330*/  LOP3.LUT R5, R2, 0x60, RZ, 0x3c, !PT ;  /* 0x0000006002057812 */ /* 0x000fc400078e3cff */
[----:B-1----:R-:W-:Y:S02]  /*1340*/  ISETP.GE.AND P0, PT, R9, UR10, PT ;  /* 0x0000000a09007c0c */ /* 0x002fe4000bf06270 */
[----:B------:R-:W-:Y:S02]  /*1350*/  STS.U16 [R2+UR4], R10 ;  /* 0x0000000a02007988 */ /* 0x000fe40008000404 */
[----:B------:R-:W-:Y:S02]  /*1360*/  ISETP.LT.AND P1, PT, R7, UR11, !P0 ;  /* 0x0000000b07007c0c */ /* 0x000fe4000c721270 */
[----:B------:R2:W-:Y:S01]  /*1370*/  STS.U16 [R0+UR4+0x200], R12 ;  /* 0x0002000c00007988 */ /* 0x0005e20008000404 */
[----:B------:R-:W-:Y:S02]  /*1380*/  ISETP.LT.AND P2, PT, R4, UR11, !P0 ;  /* 0x0000000b04007c0c */ /* 0x000fe4000c741270 */
[----:B------:R-:W-:Y:S01]  /*1390*/  ISETP.LT.AND P3, PT, R6, UR11, !P0 ;  /* 0x0000000b06007c0c */ /* 0x000fe2000c761270 */
[----:B------:R-:W-:Y:S01]  /*13a0*/  STS.U16 [R3+UR4+0x100], R14 ;  /* 0x0001000e03007988 */ /* 0x000fe20008000404 */
[----:B------:R-:W-:Y:S01]  /*13b0*/  ISETP.LT.AND P0, PT, R8, UR11, !P0 ;  /* 0x0000000b08007c0c */ /* 0x000fe2000c701270 */
[----:B0-----:R-:W-:-:S02]  /*13c0*/  IMAD R9, R9, UR5, RZ ;  /* 0x0000000509097c24 */ /* 0x001fc4000f8e02ff */
[----:B------:R0:W-:Y:S01]  /*13d0*/  STS.U16 [R5+UR4+0x300], R16 ;  /* 0x0003001005007988 */ /* 0x0001e20008000404 */
[-C--:B--2---:R-:W-:Y:S01]  /*13e0*/  IMAD R0, R4, R13.reuse, RZ ;  /* 0x0000000d04007224 */ /* 0x084fe200078e02ff */
[----:B------:R-:W-:Y:S01]  /*13f0*/  BAR.SYNC.DEFER_BLOCKING 0x0 ;  /* 0x0000000000007b1d */ /* 0x000fe20000010000 */
[----:B------:R-:W-:Y:S02]  /*1400*/  LEA R10, P4, R9, UR8, 0x1 ;  /* 0x00000008090a7c11 */ /* 0x000fe4000f8808ff */
[----:B------:R-:W-:Y:S02]  /*1410*/  IMAD R7, R13, 0x10, R0 ;  /* 0x000000100d077824 */ /* 0x000fe400078e0200 */
[----:B------:R-:W-:Y:S01]  /*1420*/  LEA.HI.X.SX32 R12, R9, UR9, 0x1, P4 ;  /* 0x00000009090c7c11 */ /* 0x000fe2000a0f0eff */
[----:B0-----:R-:W-:Y:S01]  /*1430*/  IMAD R5, R6, R13, RZ ;  /* 0x0000000d06057224 */ /* 0x001fe200078e02ff */
[-C--:B------:R-:W-:Y:S01]  /*1440*/  LEA R2, P6, R0, R10.reuse, 0x1 ;  /* 0x0000000a00027211 */ /* 0x080fe200078c08ff */
[----:B------:R-:W-:Y:S01]  /*1450*/  IMAD R9, R13, 0x8, R7 ;  /* 0x000000080d097824 */ /* 0x000fe200078e0207 */
[----:B------:R-:W-:-:S02]  /*1460*/  LEA R6, P4, R7, R10, 0x1 ;  /* 0x0000000a07067211 */ /* 0x000fc400078808ff */
[C---:B------:R-:W-:Y:S02]  /*1470*/  LEA R4, P5, R5.reuse, R10, 0x1 ;  /* 0x0000000a05047211 */ /* 0x040fe400078a08ff */
[-C--:B------:R-:W-:Y:S02]  /*1480*/  LEA.HI.X.SX32 R3, R0, R12.reuse, 0x1, P6 ;  /* 0x0000000c00037211 */ /* 0x080fe400030f0eff */
[-C--:B------:R-:W-:Y:S02]  /*1490*/  LEA.HI.X.SX32 R5, R5, R12.reuse, 0x1, P5 ;  /* 0x0000000c05057211 */ /* 0x080fe400028f0eff */
[----:B------:R-:W-:Y:S02]  /*14a0*/  LEA.HI.X.SX32 R7, R7, R12, 0x1, P4 ;  /* 0x0000000c07077211 */ /* 0x000fe400020f0eff */
[----:B------:R-:W-:-:S04]  /*14b0*/  LEA R8, P6, R9, R10, 0x1 ;  /* 0x0000000a09087211 */ /* 0x000fc800078c08ff */
[----:B------:R-:W-:Y:S01]  /*14c0*/  LEA.HI.X.SX32 R9, R9, R12, 0x1, P6 ;  /* 0x0000000c09097211 */ /* 0x000fe200030f0eff */
[----:B------:R-:W0:Y:S04]  /*14d0*/  LDS R15, [R11+UR4] ;  /* 0x000000040b0f7984 */ /* 0x000e280008000800 */
[----:B------:R-:W1:Y:S01]  /*14e0*/  LDS R17, [R11+UR4+0x80] ;  /* 0x000080040b117984 */ /* 0x000e620008000800 */
[----:B0-----:R-:W-:-:S03]  /*14f0*/  PRMT R0, R15, 0x7632, R0 ;  /* 0x000076320f007816 */ /* 0x001fc60000000000 */
[----:B------:R0:W-:Y:S04]  /*1500*/  @P2 STG.E.U16 desc[UR6][R2.64], R15 ;  /* 0x0000000f02002986 */ /* 0x0001e8000c101506 */
[----:B------:R0:W-:Y:S04]  /*1510*/  @P3 STG.E.U16 desc[UR6][R4.64], R0 ;  /* 0x0000000004003986 */ /* 0x0001e8000c101506 */
[----:B-1----:R0:W-:Y:S01]  /*1520*/  @P1 STG.E.U16 desc[UR6][R6.64], R17 ;  /* 0x0000001106001986 */ /* 0x0021e2000c101506 */
[----:B------:R-:W-:Y:S05]  /*1530*/  @!P0 EXIT ;  /* 0x000000000000894d */ /* 0x000fea0003800000 */
[----:B0-----:R-:W-:-:S05]  /*1540*/  PRMT R4, R17, 0x7632, R4 ;  /* 0x0000763211047816 */ /* 0x001fca0000000004 */
[----:B------:R-:W-:Y:S01]  /*1550*/  STG.E.U16 desc[UR6][R8.64], R4 ;  /* 0x0000000408007986 */ /* 0x000fe2000c101506 */
[----:B------:R-:W-:Y:S05]  /*1560*/  EXIT ;  /* 0x000000000000794d */ /* 0x000fea0003800000 */
.L_x_2:
[----:B------:R-:W-:-:S00]  /*1570*/  BRA `(.L_x_2) ;  /* 0xfffffffc00fc7947 */ /* 0x000fc0000383ffff */
[----:B------:R-:W-:-:S00]  /*1580*/  NOP ;  /* 0x0000000000007918 */ /* 0x000fc00000000000 */
[----:B------:R-:W-:-:S00]  /*1590*/  NOP ;  /* 0x0000000000007918 */ /* 0x000fc00000000000 */
[----:B------:R-:W-:-:S00]  /*15a0*/  NOP ;  /* 0x0000000000007918 */ /* 0x000fc00000000000 */
[----:B------:R-:W-:-:S00]  /*15b0*/  NOP ;  /* 0x0000000000007918 */ /* 0x000fc00000000000 */
[----:B------:R-:W-:-:S00]  /*15c0*/  NOP ;  /* 0x0000000000007918 */ /* 0x000fc00000000000 */
[----:B------:R-:W-:-:S00]  /*15d0*/  NOP ;  /* 0x0000000000007918 */ /* 0x000fc00000000000 */
[----:B------:R-:W-:-:S00]  /*15e0*/  NOP ;  /* 0x0000000000007918 */ /* 0x000fc00000000000 */
[----:B------:R-:W-:-:S00]  /*15f0*/  NOP ;  /* 0x0000000000007918 */ /* 0x000fc00000000000 */
.L_x_3:


//--------------------- .nv.shared.matmul_kernel  --------------------------
	.section	.nv.shared.matmul_kernel,"aw",@nobits
	.sectionflags	@""
	.align	16
	.zero		1024


//--------------------- .nv.shared.reserved.0     --------------------------
	.section	.nv.shared.reserved.0,"aw",@nobits
	.weak		__nv_reservedSMEM_offset_0_alias
	.size		__nv_reservedSMEM_offset_0_alias, 0, 64
	.other		__nv_reservedSMEM_offset_0_alias,@"STO_CUDA_RESERVED_SHARED STV_DEFAULT"
__nv_reservedSMEM_offset_0_alias:
	.zero		0
	.zero		64


//--------------------- .nv.constant0.matmul_kernel --------------------------
	.section	.nv.constant0.matmul_kernel,"a",@progbits
	.sectionflags	@""
	.align	4
.nv.constant0.matmul_kernel:
	.zero		976


//--------------------- SYMBOLS --------------------------

	.type		.nv.reservedSmem.offset0,@object
	.size		.nv.reservedSmem.offset0,0x4
	.type		.nv.reservedSmem.cap,@object
	.size		.nv.reservedSmem.cap,0x4
